//
// Generated by NVIDIA NVVM Compiler
//
// Compiler Build ID: CL-36424714
// Cuda compilation tools, release 13.0, V13.0.88
// Based on NVVM 20.0.0
//

.version 9.0
.target sm_100
.address_size 64

	// .globl	_Z6kernelv
.extern .func  (.param .b32 func_retval0) vprintf
(
	.param .b64 vprintf_param_0,
	.param .b64 vprintf_param_1
)
;
.global .align 1 .b8 $str[59] = {72, 101, 108, 108, 111, 32, 102, 114, 111, 109, 32, 98, 108, 111, 99, 107, 32, 40, 37, 100, 44, 37, 100, 44, 37, 100, 41, 44, 32, 116, 104, 114, 101, 97, 100, 32, 40, 37, 100, 44, 37, 100, 44, 37, 100, 41, 32, 111, 102, 32, 116, 104, 101, 32, 71, 80, 85, 10};

.visible .entry _Z6kernelv()
{
	.local .align 8 .b8 	__local_depot0[24];
	.reg .b64 	%SP;
	.reg .b64 	%SPL;
	.reg .b32 	%r<9>;
	.reg .b64 	%rd<5>;

	mov.u64 	%SPL, __local_depot0;
	cvta.local.u64 	%SP, %SPL;
	add.u64 	%rd1, %SP, 0;
	add.u64 	%rd2, %SPL, 0;
	mov.u32 	%r1, %ctaid.x;
	mov.u32 	%r2, %ctaid.y;
	mov.u32 	%r3, %ctaid.z;
	mov.u32 	%r4, %tid.x;
	mov.u32 	%r5, %tid.y;
	mov.u32 	%r6, %tid.z;
	st.local.v2.u32 	[%rd2], {%r1, %r2};
	st.local.v2.u32 	[%rd2+8], {%r3, %r4};
	st.local.v2.u32 	[%rd2+16], {%r5, %r6};
	mov.u64 	%rd3, $str;
	cvta.global.u64 	%rd4, %rd3;
	{ // callseq 0, 0
	.param .b64 param0;
	st.param.b64 	[param0], %rd4;
	.param .b64 param1;
	st.param.b64 	[param1], %rd1;
	.param .b32 retval0;
	call.uni (retval0), 
	vprintf, 
	(
	param0, 
	param1
	);
	ld.param.b32 	%r7, [retval0];
	} // callseq 0
	ret;

}


// ===== COMPILED SASS (sm_100) =====

	.target	sm_100

	.elftype	@"ET_EXEC"


//--------------------- .note.nv.tkinfo           --------------------------
	.section	.note.nv.tkinfo,"",@"SHT_NOTE"
	.sectionflags	@"SHF_NOTE_NV_TKINFO"
	.tkinfo
        /*0018*/ 	.word	0x00000002
        /*0030*/ 	.string	""
        /*0030*/ 	.string	"ptxas"
        /*0030*/ 	.string	"Cuda compilation tools, release 13.0, V13.0.88"
        /*0030*/ 	.string	"Build cuda_13.0.r13.0/compiler.36424714_0"
        /*0030*/ 	.string	"-arch sm_100 -m 64 "



//--------------------- .note.nv.cuinfo           --------------------------
	.section	.note.nv.cuinfo,"",@"SHT_NOTE"
	.sectionflags	@"SHF_NOTE_NV_CUINFO"
        /*0018*/ 	.short	0x0002
        /*001a*/ 	.short	0x0064
        /*001c*/ 	.short	0x0082
	.zero		2


//--------------------- .nv.info                  --------------------------
	.section	.nv.info,"",@"SHT_CUDA_INFO"
	.align	4


	//----- nvinfo : EIATTR_REGCOUNT
	.align		4
        /*0000*/ 	.byte	0x04, 0x2f
        /*0002*/ 	.short	(.L_2 - .L_1)
	.align		4
.L_1:
        /*0004*/ 	.word	index@(_Z6kernelv)
        /*0008*/ 	.word	0x00000018


	//----- nvinfo : EIATTR_FRAME_SIZE
	.align		4
.L_2:
        /*000c*/ 	.byte	0x04, 0x11
        /*000e*/ 	.short	(.L_4 - .L_3)
	.align		4
.L_3:
        /*0010*/ 	.word	index@(_Z6kernelv)
        /*0014*/ 	.word	0x00000018


	//----- nvinfo : EIATTR_MIN_STACK_SIZE
	.align		4
.L_4:
        /*0018*/ 	.byte	0x04, 0x12
        /*001a*/ 	.short	(.L_6 - .L_5)
	.align		4
.L_5:
        /*001c*/ 	.word	index@(_Z6kernelv)
        /*0020*/ 	.word	0x00000018
.L_6:


//--------------------- .nv.compat                --------------------------
	.section	.nv.compat,"",@"SHT_CUDA_COMPAT_INFO"
	.align	4
        /*0000*/ 	.byte	0x02, 0x09, 0x00, 0x00, 0x02, 0x02, 0x01, 0x00, 0x02, 0x05, 0x05, 0x00, 0x03, 0x07, 0x01, 0x01
        /*0010*/ 	.byte	0x02, 0x03, 0x00, 0x00, 0x02, 0x06, 0x01, 0x00, 0x04, 0x0b, 0x08, 0x00, 0x09, 0x00, 0x00, 0x00
        /*0020*/ 	.byte	0x00, 0x00, 0x00, 0x00


//--------------------- .nv.info._Z6kernelv       --------------------------
	.section	.nv.info._Z6kernelv,"",@"SHT_CUDA_INFO"
	.sectionflags	@""
	.align	4


	//----- nvinfo : EIATTR_CUDA_API_VERSION
	.align		4
        /*0000*/ 	.byte	0x04, 0x37
        /*0002*/ 	.short	(.L_8 - .L_7)
.L_7:
        /*0004*/ 	.word	0x00000082


	//----- nvinfo : EIATTR_SPARSE_MMA_MASK
	.align		4
.L_8:
        /*0008*/ 	.byte	0x03, 0x50
        /*000a*/ 	.short	0x0000


	//----- nvinfo : EIATTR_MAXREG_COUNT
	.align		4
        /*000c*/ 	.byte	0x03, 0x1b
        /*000e*/ 	.short	0x00ff


	//----- nvinfo : EIATTR_EXTERNS
	.align		4
        /*0010*/ 	.byte	0x04, 0x0f
        /*0012*/ 	.short	(.L_10 - .L_9)


	//   ....[0]....
	.align		4
.L_9:
        /*0014*/ 	.word	index@(vprintf)


	//----- nvinfo : EIATTR_MERCURY_ISA_VERSION
	.align		4
.L_10:
        /*0018*/ 	.byte	0x03, 0x5f
        /*001a*/ 	.short	0x0101


	//----- nvinfo : EIATTR_VRC_CTA_INIT_COUNT
	.align		4
        /*001c*/ 	.byte	0x02, 0x4a
	.zero		1
	.zero		1


	//----- nvinfo : EIATTR_SYSCALL_OFFSETS
	.align		4
        /*0020*/ 	.byte	0x04, 0x46
        /*0022*/ 	.short	(.L_12 - .L_11)


	//   ....[0]....
.L_11:
        /*0024*/ 	.word	0x00000150


	//----- nvinfo : EIATTR_EXIT_INSTR_OFFSETS
	.align		4
.L_12:
        /*0028*/ 	.byte	0x04, 0x1c
        /*002a*/ 	.short	(.L_14 - .L_13)


	//   ....[0]....
.L_13:
        /*002c*/ 	.word	0x00000160


	//----- nvinfo : EIATTR_SW_WAR
	.align		4
.L_14:
        /*0030*/ 	.byte	0x04, 0x36
        /*0032*/ 	.short	(.L_16 - .L_15)
.L_15:
        /*0034*/ 	.word	0x00000008
.L_16:


//--------------------- .nv.callgraph             --------------------------
	.section	.nv.callgraph,"",@"SHT_CUDA_CALLGRAPH"
	.align	4
	.sectionentsize	8
	.align		4
        /*0000*/ 	.word	0x00000000
	.align		4
        /*0004*/ 	.word	0xffffffff
	.align		4
        /*0008*/ 	.word	index@(_Z6kernelv)
	.align		4
        /*000c*/ 	.word	index@(vprintf)
	.align		4
        /*0010*/ 	.word	0x00000000
	.align		4
        /*0014*/ 	.word	0xfffffffe
	.align		4
        /*0018*/ 	.word	0x00000000
	.align		4
        /*001c*/ 	.word	0xfffffffd
	.align		4
        /*0020*/ 	.word	0x00000000
	.align		4
        /*0024*/ 	.word	0xfffffffc


//--------------------- .nv.constant4             --------------------------
	.section	.nv.constant4,"a",@progbits
	.align	8
	.align		8
.nv.constant4:
        /*0000*/ 	.dword	vprintf
	.align		8
        /*0008*/ 	.dword	$str


//--------------------- .text._Z6kernelv          --------------------------
	.section	.text._Z6kernelv,"ax",@progbits
	.align	128
        .global         _Z6kernelv
        .type           _Z6kernelv,@function
        .size           _Z6kernelv,(.L_x_2 - _Z6kernelv)
        .other          _Z6kernelv,@"STO_CUDA_ENTRY STV_DEFAULT"
_Z6kernelv:
.text._Z6kernelv:
[----:B------:R-:W0:Y:S01]  /*0000*/  LDC R1, c[0x0][0x37c] ;  /* 0x0000df00ff017b82 */ /* 0x000e220000000800 */
[----:B------:R-:W1:Y:S01]  /*0010*/  S2R R8, SR_CTAID.X ;  /* 0x0000000000087919 */ /* 0x000e620000002500 */
[----:B0-----:R-:W-:Y:S01]  /*0020*/  VIADD R1, R1, 0xffffffe8 ;  /* 0xffffffe801017836 */ /* 0x001fe20000000000 */
[----:B------:R-:W-:Y:S01]  /*0030*/  MOV R0, 0x0 ;  /* 0x0000000000007802 */ /* 0x000fe20000000f00 */
[----:B------:R-:W0:Y:S01]  /*0040*/  LDCU UR4, c[0x0][0x2f8] ;  /* 0x00005f00ff0477ac */ /* 0x000e220008000800 */
[----:B------:R-:W1:Y:S03]  /*0050*/  S2R R9, SR_CTAID.Y ;  /* 0x0000000000097919 */ /* 0x000e660000002600 */
[----:B------:R2:W3:Y:S01]  /*0060*/  LDC.64 R2, c[0x4][R0] ;  /* 0x0100000000027b82 */ /* 0x0004e20000000a00 */
[----:B------:R-:W4:Y:S01]  /*0070*/  LDCU.64 UR6, c[0x4][0x8] ;  /* 0x01000100ff0677ac */ /* 0x000f220008000a00 */
[----:B------:R-:W5:Y:S01]  /*0080*/  S2R R10, SR_CTAID.Z ;  /* 0x00000000000a7919 */ /* 0x000f620000002700 */
[----:B------:R-:W2:Y:S01]  /*0090*/  LDCU UR5, c[0x0][0x2fc] ;  /* 0x00005f80ff0577ac */ /* 0x000ea20008000800 */
[----:B------:R-:W5:Y:S01]  /*00a0*/  S2R R11, SR_TID.X ;  /* 0x00000000000b7919 */ /* 0x000f620000002100 */
[----:B------:R-:W5:Y:S01]  /*00b0*/  S2R R12, SR_TID.Y ;  /* 0x00000000000c7919 */ /* 0x000f620000002200 */
[----:B------:R-:W5:Y:S01]  /*00c0*/  S2R R13, SR_TID.Z ;  /* 0x00000000000d7919 */ /* 0x000f620000002300 */
[----:B0-----:R-:W-:Y:S01]  /*00d0*/  IADD3 R6, P0, PT, R1, UR4, RZ ;  /* 0x0000000401067c10 */ /* 0x001fe2000ff1e0ff */
[----:B----4-:R-:W-:Y:S01]  /*00e0*/  IMAD.U32 R4, RZ, RZ, UR6 ;  /* 0x00000006ff047e24 */ /* 0x010fe2000f8e00ff */
[----:B------:R-:W-:-:S03]  /*00f0*/  MOV R5, UR7 ;  /* 0x0000000700057c02 */ /* 0x000fc60008000f00 */
[----:B--2---:R-:W-:Y:S01]  /*0100*/  IMAD.X R7, RZ, RZ, UR5, P0 ;  /* 0x00000005ff077e24 */ /* 0x004fe200080e06ff */
[----:B-1----:R0:W-:Y:S04]  /*0110*/  STL.64 [R1], R8 ;  /* 0x0000000801007387 */ /* 0x0021e80000100a00 */
[----:B-----5:R0:W-:Y:S04]  /*0120*/  STL.64 [R1+0x8], R10 ;  /* 0x0000080a01007387 */ /* 0x0201e80000100a00 */
[----:B------:R0:W-:Y:S02]  /*0130*/  STL.64 [R1+0x10], R12 ;  /* 0x0000100c01007387 */ /* 0x0001e40000100a00 */
[----:B------:R-:W-:-:S07]  /*0140*/  LEPC R20, `(.L_x_0) ;  /* 0x000000001014794e */ /* 0x000fce0000000000 */
[----:B0--3--:R-:W-:Y:S05]  /*0150*/  CALL.ABS.NOINC R2 ;  /* 0x0000000002007343 */ /* 0x009fea0003c00000 */
.L_x_0:
[----:B------:R-:W-:Y:S05]  /*0160*/  EXIT ;  /* 0x000000000000794d */ /* 0x000fea0003800000 */
.L_x_1:
[----:B------:R-:W-:-:S00]  /*0170*/  BRA `(.L_x_1) ;  /* 0xfffffffc00fc7947 */ /* 0x000fc0000383ffff */
[----:B------:R-:W-:-:S00]  /*0180*/  NOP ;  /* 0x0000000000007918 */ /* 0x000fc00000000000 */
[----:B------:R-:W-:-:S00]  /*0190*/  NOP ;  /* 0x0000000000007918 */ /* 0x000fc00000000000 */
[----:B------:R-:W-:-:S00]  /*01a0*/  NOP ;  /* 0x0000000000007918 */ /* 0x000fc00000000000 */
[----:B------:R-:W-:-:S00]  /*01b0*/  NOP ;  /* 0x0000000000007918 */ /* 0x000fc00000000000 */
[----:B------:R-:W-:-:S00]  /*01c0*/  NOP ;  /* 0x0000000000007918 */ /* 0x000fc00000000000 */
[----:B------:R-:W-:-:S00]  /*01d0*/  NOP ;  /* 0x0000000000007918 */ /* 0x000fc00000000000 */
[----:B------:R-:W-:-:S00]  /*01e0*/  NOP ;  /* 0x0000000000007918 */ /* 0x000fc00000000000 */
[----:B------:R-:W-:-:S00]  /*01f0*/  NOP ;  /* 0x0000000000007918 */ /* 0x000fc00000000000 */
.L_x_2:


//--------------------- .nv.global.init           --------------------------
	.section	.nv.global.init,"aw",@progbits
.nv.global.init:
	.type		$str,@object
	.size		$str,(.L_0 - $str)
$str:
        /*0000*/ 	.byte	0x48, 0x65, 0x6c, 0x6c, 0x6f, 0x20, 0x66, 0x72, 0x6f, 0x6d, 0x20, 0x62, 0x6c, 0x6f, 0x63, 0x6b
        /*0010*/ 	.byte	0x20, 0x28, 0x25, 0x64, 0x2c, 0x25, 0x64, 0x2c, 0x25, 0x64, 0x29, 0x2c, 0x20, 0x74, 0x68, 0x72
        /*0020*/ 	.byte	0x65, 0x61, 0x64, 0x20, 0x28, 0x25, 0x64, 0x2c, 0x25, 0x64, 0x2c, 0x25, 0x64, 0x29, 0x20, 0x6f
        /*0030*/ 	.byte	0x66, 0x20, 0x74, 0x68, 0x65, 0x20, 0x47, 0x50, 0x55, 0x0a, 0x00
.L_0:


//--------------------- .nv.shared.reserved.0     --------------------------
	.section	.nv.shared.reserved.0,"aw",@nobits
	.weak		__nv_reservedSMEM_offset_0_alias
	.size		__nv_reservedSMEM_offset_0_alias, 0, 64
	.other		__nv_reservedSMEM_offset_0_alias,@"STO_CUDA_RESERVED_SHARED STV_DEFAULT"
__nv_reservedSMEM_offset_0_alias:
	.zero		0
	.zero		64


//--------------------- .nv.constant0._Z6kernelv  --------------------------
	.section	.nv.constant0._Z6kernelv,"a",@progbits
	.sectionflags	@""
	.align	4
.nv.constant0._Z6kernelv:
	.zero		896


//--------------------- SYMBOLS --------------------------

	.type		.nv.reservedSmem.offset0,@object
	.size		.nv.reservedSmem.offset0,0x4
	.type		vprintf,@function
